//
// Generated by NVIDIA NVVM Compiler
//
// Compiler Build ID: CL-36424714
// Cuda compilation tools, release 13.0, V13.0.88
// Based on NVVM 20.0.0
//

.version 9.0
.target sm_100
.address_size 64

	// .globl	_Z18gemm_shared_tilingPKfS0_Pfiii
// _ZZ18gemm_shared_tilingPKfS0_PfiiiE2As has been demoted
// _ZZ18gemm_shared_tilingPKfS0_PfiiiE2Bs has been demoted

.visible .entry _Z18gemm_shared_tilingPKfS0_Pfiii(
	.param .u64 .ptr .align 1 _Z18gemm_shared_tilingPKfS0_Pfiii_param_0,
	.param .u64 .ptr .align 1 _Z18gemm_shared_tilingPKfS0_Pfiii_param_1,
	.param .u64 .ptr .align 1 _Z18gemm_shared_tilingPKfS0_Pfiii_param_2,
	.param .u32 _Z18gemm_shared_tilingPKfS0_Pfiii_param_3,
	.param .u32 _Z18gemm_shared_tilingPKfS0_Pfiii_param_4,
	.param .u32 _Z18gemm_shared_tilingPKfS0_Pfiii_param_5
)
{
	.reg .pred 	%p<12>;
	.reg .b32 	%r<43>;
	.reg .b32 	%f<111>;
	.reg .b64 	%rd<13>;
	// demoted variable
	.shared .align 4 .b8 _ZZ18gemm_shared_tilingPKfS0_PfiiiE2As[4096];
	// demoted variable
	.shared .align 4 .b8 _ZZ18gemm_shared_tilingPKfS0_PfiiiE2Bs[4096];
	ld.param.u64 	%rd3, [_Z18gemm_shared_tilingPKfS0_Pfiii_param_0];
	ld.param.u64 	%rd4, [_Z18gemm_shared_tilingPKfS0_Pfiii_param_1];
	ld.param.u64 	%rd5, [_Z18gemm_shared_tilingPKfS0_Pfiii_param_2];
	ld.param.u32 	%r24, [_Z18gemm_shared_tilingPKfS0_Pfiii_param_3];
	ld.param.u32 	%r25, [_Z18gemm_shared_tilingPKfS0_Pfiii_param_4];
	ld.param.u32 	%r26, [_Z18gemm_shared_tilingPKfS0_Pfiii_param_5];
	mov.u32 	%r38, %tid.x;
	mov.u32 	%r40, %tid.y;
	mov.u32 	%r27, %ctaid.y;
	shl.b32 	%r28, %r27, 5;
	add.s32 	%r3, %r28, %r40;
	mov.u32 	%r29, %ctaid.x;
	shl.b32 	%r4, %r29, 5;
	add.s32 	%r5, %r4, %r38;
	setp.lt.s32 	%p1, %r26, 1;
	mov.f32 	%f110, 0f00000000;
	@%p1 bra 	$L__BB0_7;
	add.s32 	%r30, %r26, 31;
	shr.u32 	%r31, %r30, 5;
	shl.b32 	%r32, %r40, 7;
	mov.u32 	%r33, _ZZ18gemm_shared_tilingPKfS0_PfiiiE2As;
	add.s32 	%r6, %r33, %r32;
	shl.b32 	%r34, %r38, 2;
	add.s32 	%r7, %r6, %r34;
	mov.u32 	%r35, _ZZ18gemm_shared_tilingPKfS0_PfiiiE2Bs;
	add.s32 	%r9, %r35, %r34;
	add.s32 	%r8, %r9, %r32;
	neg.s32 	%r42, %r31;
	mad.lo.s32 	%r36, %r40, %r25, %r38;
	add.s32 	%r41, %r36, %r4;
	shl.b32 	%r12, %r25, 5;
	mad.lo.s32 	%r39, %r26, %r3, %r38;
	cvta.to.global.u64 	%rd1, %rd3;
	cvta.to.global.u64 	%rd2, %rd4;
	mov.f32 	%f110, 0f00000000;
$L__BB0_2:
	setp.ge.s32 	%p2, %r3, %r24;
	setp.ge.s32 	%p3, %r38, %r26;
	mov.f32 	%f108, 0f00000000;
	or.pred  	%p4, %p2, %p3;
	@%p4 bra 	$L__BB0_4;
	mul.wide.u32 	%rd6, %r39, 4;
	add.s64 	%rd7, %rd1, %rd6;
	ld.global.nc.f32 	%f108, [%rd7];
$L__BB0_4:
	setp.ge.s32 	%p5, %r5, %r25;
	st.shared.f32 	[%r7], %f108;
	setp.ge.s32 	%p6, %r40, %r26;
	mov.f32 	%f109, 0f00000000;
	or.pred  	%p7, %p5, %p6;
	@%p7 bra 	$L__BB0_6;
	mul.wide.s32 	%rd8, %r41, 4;
	add.s64 	%rd9, %rd2, %rd8;
	ld.global.nc.f32 	%f109, [%rd9];
$L__BB0_6:
	st.shared.f32 	[%r8], %f109;
	bar.sync 	0;
	ld.shared.f32 	%f12, [%r6];
	ld.shared.f32 	%f13, [%r9];
	fma.rn.f32 	%f14, %f12, %f13, %f110;
	ld.shared.f32 	%f15, [%r6+4];
	ld.shared.f32 	%f16, [%r9+128];
	fma.rn.f32 	%f17, %f15, %f16, %f14;
	ld.shared.f32 	%f18, [%r6+8];
	ld.shared.f32 	%f19, [%r9+256];
	fma.rn.f32 	%f20, %f18, %f19, %f17;
	ld.shared.f32 	%f21, [%r6+12];
	ld.shared.f32 	%f22, [%r9+384];
	fma.rn.f32 	%f23, %f21, %f22, %f20;
	ld.shared.f32 	%f24, [%r6+16];
	ld.shared.f32 	%f25, [%r9+512];
	fma.rn.f32 	%f26, %f24, %f25, %f23;
	ld.shared.f32 	%f27, [%r6+20];
	ld.shared.f32 	%f28, [%r9+640];
	fma.rn.f32 	%f29, %f27, %f28, %f26;
	ld.shared.f32 	%f30, [%r6+24];
	ld.shared.f32 	%f31, [%r9+768];
	fma.rn.f32 	%f32, %f30, %f31, %f29;
	ld.shared.f32 	%f33, [%r6+28];
	ld.shared.f32 	%f34, [%r9+896];
	fma.rn.f32 	%f35, %f33, %f34, %f32;
	ld.shared.f32 	%f36, [%r6+32];
	ld.shared.f32 	%f37, [%r9+1024];
	fma.rn.f32 	%f38, %f36, %f37, %f35;
	ld.shared.f32 	%f39, [%r6+36];
	ld.shared.f32 	%f40, [%r9+1152];
	fma.rn.f32 	%f41, %f39, %f40, %f38;
	ld.shared.f32 	%f42, [%r6+40];
	ld.shared.f32 	%f43, [%r9+1280];
	fma.rn.f32 	%f44, %f42, %f43, %f41;
	ld.shared.f32 	%f45, [%r6+44];
	ld.shared.f32 	%f46, [%r9+1408];
	fma.rn.f32 	%f47, %f45, %f46, %f44;
	ld.shared.f32 	%f48, [%r6+48];
	ld.shared.f32 	%f49, [%r9+1536];
	fma.rn.f32 	%f50, %f48, %f49, %f47;
	ld.shared.f32 	%f51, [%r6+52];
	ld.shared.f32 	%f52, [%r9+1664];
	fma.rn.f32 	%f53, %f51, %f52, %f50;
	ld.shared.f32 	%f54, [%r6+56];
	ld.shared.f32 	%f55, [%r9+1792];
	fma.rn.f32 	%f56, %f54, %f55, %f53;
	ld.shared.f32 	%f57, [%r6+60];
	ld.shared.f32 	%f58, [%r9+1920];
	fma.rn.f32 	%f59, %f57, %f58, %f56;
	ld.shared.f32 	%f60, [%r6+64];
	ld.shared.f32 	%f61, [%r9+2048];
	fma.rn.f32 	%f62, %f60, %f61, %f59;
	ld.shared.f32 	%f63, [%r6+68];
	ld.shared.f32 	%f64, [%r9+2176];
	fma.rn.f32 	%f65, %f63, %f64, %f62;
	ld.shared.f32 	%f66, [%r6+72];
	ld.shared.f32 	%f67, [%r9+2304];
	fma.rn.f32 	%f68, %f66, %f67, %f65;
	ld.shared.f32 	%f69, [%r6+76];
	ld.shared.f32 	%f70, [%r9+2432];
	fma.rn.f32 	%f71, %f69, %f70, %f68;
	ld.shared.f32 	%f72, [%r6+80];
	ld.shared.f32 	%f73, [%r9+2560];
	fma.rn.f32 	%f74, %f72, %f73, %f71;
	ld.shared.f32 	%f75, [%r6+84];
	ld.shared.f32 	%f76, [%r9+2688];
	fma.rn.f32 	%f77, %f75, %f76, %f74;
	ld.shared.f32 	%f78, [%r6+88];
	ld.shared.f32 	%f79, [%r9+2816];
	fma.rn.f32 	%f80, %f78, %f79, %f77;
	ld.shared.f32 	%f81, [%r6+92];
	ld.shared.f32 	%f82, [%r9+2944];
	fma.rn.f32 	%f83, %f81, %f82, %f80;
	ld.shared.f32 	%f84, [%r6+96];
	ld.shared.f32 	%f85, [%r9+3072];
	fma.rn.f32 	%f86, %f84, %f85, %f83;
	ld.shared.f32 	%f87, [%r6+100];
	ld.shared.f32 	%f88, [%r9+3200];
	fma.rn.f32 	%f89, %f87, %f88, %f86;
	ld.shared.f32 	%f90, [%r6+104];
	ld.shared.f32 	%f91, [%r9+3328];
	fma.rn.f32 	%f92, %f90, %f91, %f89;
	ld.shared.f32 	%f93, [%r6+108];
	ld.shared.f32 	%f94, [%r9+3456];
	fma.rn.f32 	%f95, %f93, %f94, %f92;
	ld.shared.f32 	%f96, [%r6+112];
	ld.shared.f32 	%f97, [%r9+3584];
	fma.rn.f32 	%f98, %f96, %f97, %f95;
	ld.shared.f32 	%f99, [%r6+116];
	ld.shared.f32 	%f100, [%r9+3712];
	fma.rn.f32 	%f101, %f99, %f100, %f98;
	ld.shared.f32 	%f102, [%r6+120];
	ld.shared.f32 	%f103, [%r9+3840];
	fma.rn.f32 	%f104, %f102, %f103, %f101;
	ld.shared.f32 	%f105, [%r6+124];
	ld.shared.f32 	%f106, [%r9+3968];
	fma.rn.f32 	%f110, %f105, %f106, %f104;
	bar.sync 	0;
	add.s32 	%r42, %r42, 1;
	setp.ne.s32 	%p8, %r42, 0;
	add.s32 	%r41, %r41, %r12;
	add.s32 	%r40, %r40, 32;
	add.s32 	%r39, %r39, 32;
	add.s32 	%r38, %r38, 32;
	@%p8 bra 	$L__BB0_2;
$L__BB0_7:
	setp.ge.s32 	%p9, %r3, %r24;
	setp.ge.s32 	%p10, %r5, %r25;
	or.pred  	%p11, %p9, %p10;
	@%p11 bra 	$L__BB0_9;
	mad.lo.s32 	%r37, %r25, %r3, %r5;
	cvta.to.global.u64 	%rd10, %rd5;
	mul.wide.s32 	%rd11, %r37, 4;
	add.s64 	%rd12, %rd10, %rd11;
	st.global.f32 	[%rd12], %f110;
$L__BB0_9:
	ret;

}


// ===== COMPILED SASS (sm_100) =====

	.target	sm_100

	.elftype	@"ET_EXEC"


//--------------------- .note.nv.tkinfo           --------------------------
	.section	.note.nv.tkinfo,"",@"SHT_NOTE"
	.sectionflags	@"SHF_NOTE_NV_TKINFO"
	.tkinfo
        /*0018*/ 	.word	0x00000002
        /*0030*/ 	.string	""
        /*0030*/ 	.string	"ptxas"
        /*0030*/ 	.string	"Cuda compilation tools, release 13.0, V13.0.88"
        /*0030*/ 	.string	"Build cuda_13.0.r13.0/compiler.36424714_0"
        /*0030*/ 	.string	"-arch sm_100 -m 64 "



//--------------------- .note.nv.cuinfo           --------------------------
	.section	.note.nv.cuinfo,"",@"SHT_NOTE"
	.sectionflags	@"SHF_NOTE_NV_CUINFO"
        /*0018*/ 	.short	0x0002
        /*001a*/ 	.short	0x0064
        /*001c*/ 	.short	0x0082
	.zero		2


//--------------------- .nv.info                  --------------------------
	.section	.nv.info,"",@"SHT_CUDA_INFO"
	.align	4


	//----- nvinfo : EIATTR_REGCOUNT
	.align		4
        /*0000*/ 	.byte	0x04, 0x2f
        /*0002*/ 	.short	(.L_1 - .L_0)
	.align		4
.L_0:
        /*0004*/ 	.word	index@(_Z18gemm_shared_tilingPKfS0_Pfiii)
        /*0008*/ 	.word	0x00000020


	//----- nvinfo : EIATTR_FRAME_SIZE
	.align		4
.L_1:
        /*000c*/ 	.byte	0x04, 0x11
        /*000e*/ 	.short	(.L_3 - .L_2)
	.align		4
.L_2:
        /*0010*/ 	.word	index@(_Z18gemm_shared_tilingPKfS0_Pfiii)
        /*0014*/ 	.word	0x00000000


	//----- nvinfo : EIATTR_MIN_STACK_SIZE
	.align		4
.L_3:
        /*0018*/ 	.byte	0x04, 0x12
        /*001a*/ 	.short	(.L_5 - .L_4)
	.align		4
.L_4:
        /*001c*/ 	.word	index@(_Z18gemm_shared_tilingPKfS0_Pfiii)
        /*0020*/ 	.word	0x00000000
.L_5:


//--------------------- .nv.compat                --------------------------
	.section	.nv.compat,"",@"SHT_CUDA_COMPAT_INFO"
	.align	4
        /*0000*/ 	.byte	0x02, 0x09, 0x00, 0x00, 0x02, 0x02, 0x01, 0x00, 0x02, 0x05, 0x05, 0x00, 0x03, 0x07, 0x01, 0x01
        /*0010*/ 	.byte	0x02, 0x03, 0x00, 0x00, 0x02, 0x06, 0x01, 0x00, 0x04, 0x0b, 0x08, 0x00, 0x09, 0x00, 0x00, 0x00
        /*0020*/ 	.byte	0x00, 0x00, 0x00, 0x00


//--------------------- .nv.info._Z18gemm_shared_tilingPKfS0_Pfiii --------------------------
	.section	.nv.info._Z18gemm_shared_tilingPKfS0_Pfiii,"",@"SHT_CUDA_INFO"
	.sectionflags	@""
	.align	4


	//----- nvinfo : EIATTR_CUDA_API_VERSION
	.align		4
        /*0000*/ 	.byte	0x04, 0x37
        /*0002*/ 	.short	(.L_7 - .L_6)
.L_6:
        /*0004*/ 	.word	0x00000082


	//----- nvinfo : EIATTR_KPARAM_INFO
	.align		4
.L_7:
        /*0008*/ 	.byte	0x04, 0x17
        /*000a*/ 	.short	(.L_9 - .L_8)
.L_8:
        /*000c*/ 	.word	0x00000000
        /*0010*/ 	.short	0x0005
        /*0012*/ 	.short	0x0020
        /*0014*/ 	.byte	0x00, 0xf0, 0x11, 0x00


	//----- nvinfo : EIATTR_KPARAM_INFO
	.align		4
.L_9:
        /*0018*/ 	.byte	0x04, 0x17
        /*001a*/ 	.short	(.L_11 - .L_10)
.L_10:
        /*001c*/ 	.word	0x00000000
        /*0020*/ 	.short	0x0004
        /*0022*/ 	.short	0x001c
        /*0024*/ 	.byte	0x00, 0xf0, 0x11, 0x00


	//----- nvinfo : EIATTR_KPARAM_INFO
	.align		4
.L_11:
        /*0028*/ 	.byte	0x04, 0x17
        /*002a*/ 	.short	(.L_13 - .L_12)
.L_12:
        /*002c*/ 	.word	0x00000000
        /*0030*/ 	.short	0x0003
        /*0032*/ 	.short	0x0018
        /*0034*/ 	.byte	0x00, 0xf0, 0x11, 0x00


	//----- nvinfo : EIATTR_KPARAM_INFO
	.align		4
.L_13:
        /*0038*/ 	.byte	0x04, 0x17
        /*003a*/ 	.short	(.L_15 - .L_14)
.L_14:
        /*003c*/ 	.word	0x00000000
        /*0040*/ 	.short	0x0002
        /*0042*/ 	.short	0x0010
        /*0044*/ 	.byte	0x00, 0xf5, 0x21, 0x00


	//----- nvinfo : EIATTR_KPARAM_INFO
	.align		4
.L_15:
        /*0048*/ 	.byte	0x04, 0x17
        /*004a*/ 	.short	(.L_17 - .L_16)
.L_16:
        /*004c*/ 	.word	0x00000000
        /*0050*/ 	.short	0x0001
        /*0052*/ 	.short	0x0008
        /*0054*/ 	.byte	0x00, 0xf5, 0x21, 0x00


	//----- nvinfo : EIATTR_KPARAM_INFO
	.align		4
.L_17:
        /*0058*/ 	.byte	0x04, 0x17
        /*005a*/ 	.short	(.L_19 - .L_18)
.L_18:
        /*005c*/ 	.word	0x00000000
        /*0060*/ 	.short	0x0000
        /*0062*/ 	.short	0x0000
        /*0064*/ 	.byte	0x00, 0xf5, 0x21, 0x00


	//----- nvinfo : EIATTR_SPARSE_MMA_MASK
	.align		4
.L_19:
        /*0068*/ 	.byte	0x03, 0x50
        /*006a*/ 	.short	0x0000


	//----- nvinfo : EIATTR_MAXREG_COUNT
	.align		4
        /*006c*/ 	.byte	0x03, 0x1b
        /*006e*/ 	.short	0x00ff


	//----- nvinfo : EIATTR_NUM_BARRIERS
	.align		4
        /*0070*/ 	.byte	0x02, 0x4c
        /*0072*/ 	.byte	0x01
	.zero		1


	//----- nvinfo : EIATTR_MERCURY_ISA_VERSION
	.align		4
        /*0074*/ 	.byte	0x03, 0x5f
        /*0076*/ 	.short	0x0101


	//----- nvinfo : EIATTR_VRC_CTA_INIT_COUNT
	.align		4
        /*0078*/ 	.byte	0x02, 0x4a
	.zero		1
	.zero		1


	//----- nvinfo : EIATTR_EXIT_INSTR_OFFSETS
	.align		4
        /*007c*/ 	.byte	0x04, 0x1c
        /*007e*/ 	.short	(.L_21 - .L_20)


	//   ....[0]....
.L_20:
        /*0080*/ 	.word	0x00000820


	//   ....[1]....
        /*0084*/ 	.word	0x00000870


	//----- nvinfo : EIATTR_CBANK_PARAM_SIZE
	.align		4
.L_21:
        /*0088*/ 	.byte	0x03, 0x19
        /*008a*/ 	.short	0x0024


	//----- nvinfo : EIATTR_PARAM_CBANK
	.align		4
        /*008c*/ 	.byte	0x04, 0x0a
        /*008e*/ 	.short	(.L_23 - .L_22)
	.align		4
.L_22:
        /*0090*/ 	.word	index@(.nv.constant0._Z18gemm_shared_tilingPKfS0_Pfiii)
        /*0094*/ 	.short	0x0380
        /*0096*/ 	.short	0x0024


	//----- nvinfo : EIATTR_SW_WAR
	.align		4
.L_23:
        /*0098*/ 	.byte	0x04, 0x36
        /*009a*/ 	.short	(.L_25 - .L_24)
.L_24:
        /*009c*/ 	.word	0x00000008
.L_25:


//--------------------- .nv.callgraph             --------------------------
	.section	.nv.callgraph,"",@"SHT_CUDA_CALLGRAPH"
	.align	4
	.sectionentsize	8
	.align		4
        /*0000*/ 	.word	0x00000000
	.align		4
        /*0004*/ 	.word	0xffffffff
	.align		4
        /*0008*/ 	.word	0x00000000
	.align		4
        /*000c*/ 	.word	0xfffffffe
	.align		4
        /*0010*/ 	.word	0x00000000
	.align		4
        /*0014*/ 	.word	0xfffffffd
	.align		4
        /*0018*/ 	.word	0x00000000
	.align		4
        /*001c*/ 	.word	0xfffffffc


//--------------------- .text._Z18gemm_shared_tilingPKfS0_Pfiii --------------------------
	.section	.text._Z18gemm_shared_tilingPKfS0_Pfiii,"ax",@progbits
	.align	128
        .global         _Z18gemm_shared_tilingPKfS0_Pfiii
        .type           _Z18gemm_shared_tilingPKfS0_Pfiii,@function
        .size           _Z18gemm_shared_tilingPKfS0_Pfiii,(.L_x_3 - _Z18gemm_shared_tilingPKfS0_Pfiii)
        .other          _Z18gemm_shared_tilingPKfS0_Pfiii,@"STO_CUDA_ENTRY STV_DEFAULT"
_Z18gemm_shared_tilingPKfS0_Pfiii:
.text._Z18gemm_shared_tilingPKfS0_Pfiii:
[----:B------:R-:W-:Y:S01]  /*0000*/  LDC R1, c[0x0][0x37c] ;  /* 0x0000df00ff017b82 */ /* 0x000fe20000000800 */
[----:B------:R-:W0:Y:S01]  /*0010*/  S2R R16, SR_TID.Y ;  /* 0x0000000000107919 */ /* 0x000e220000002200 */
[----:B------:R-:W1:Y:S01]  /*0020*/  LDCU UR10, c[0x0][0x3a0] ;  /* 0x00007400ff0a77ac */ /* 0x000e620008000800 */
[----:B------:R-:W-:Y:S01]  /*0030*/  HFMA2 R21, -RZ, RZ, 0, 0 ;  /* 0x00000000ff157431 */ /* 0x000fe200000001ff */
[----:B------:R-:W0:Y:S01]  /*0040*/  S2R R3, SR_CTAID.Y ;  /* 0x0000000000037919 */ /* 0x000e220000002600 */
[----:B------:R-:W2:Y:S01]  /*0050*/  LDCU.64 UR8, c[0x0][0x358] ;  /* 0x00006b00ff0877ac */ /* 0x000ea20008000a00 */
[----:B------:R-:W3:Y:S01]  /*0060*/  S2R R17, SR_TID.X ;  /* 0x0000000000117919 */ /* 0x000ee20000002100 */
[----:B------:R-:W3:Y:S01]  /*0070*/  S2R R2, SR_CTAID.X ;  /* 0x0000000000027919 */ /* 0x000ee20000002500 */
[----:B-1----:R-:W-:Y:S01]  /*0080*/  UISETP.GE.AND UP0, UPT, UR10, 0x1, UPT ;  /* 0x000000010a00788c */ /* 0x002fe2000bf06270 */
[----:B0-----:R-:W-:Y:S02]  /*0090*/  LEA R18, R3, R16, 0x5 ;  /* 0x0000001003127211 */ /* 0x001fe400078e28ff */
[----:B---3--:R-:W-:-:S06]  /*00a0*/  LEA R19, R2, R17, 0x5 ;  /* 0x0000001102137211 */ /* 0x008fcc00078e28ff */
[----:B--2---:R-:W-:Y:S05]  /*00b0*/  BRA.U !UP0, `(.L_x_0) ;  /* 0x0000000508cc7547 */ /* 0x004fea000b800000 */
[----:B------:R-:W0:Y:S01]  /*00c0*/  S2UR UR7, SR_CgaCtaId ;  /* 0x00000000000779c3 */ /* 0x000e220000008800 */
[----:B------:R-:W1:Y:S01]  /*00d0*/  LDCU UR11, c[0x0][0x39c] ;  /* 0x00007380ff0b77ac */ /* 0x000e620008000800 */
[----:B------:R-:W-:Y:S01]  /*00e0*/  MOV R21, RZ ;  /* 0x000000ff00157202 */ /* 0x000fe20000000f00 */
[----:B------:R-:W-:Y:S01]  /*00f0*/  IMAD R6, R18, UR10, R17 ;  /* 0x0000000a12067c24 */ /* 0x000fe2000f8e0211 */
[----:B------:R-:W-:Y:S01]  /*0100*/  UMOV UR5, 0x400 ;  /* 0x0000040000057882 */ /* 0x000fe20000000000 */
[----:B------:R-:W-:-:S03]  /*0110*/  UIADD3 UR4, UPT, UPT, UR10, 0x1f, URZ ;  /* 0x0000001f0a047890 */ /* 0x000fc6000fffe0ff */
[----:B------:R-:W2:Y:S01]  /*0120*/  LDC R0, c[0x0][0x39c] ;  /* 0x0000e700ff007b82 */ /* 0x000ea20000000800 */
[----:B------:R-:W-:Y:S02]  /*0130*/  UIADD3 UR6, UPT, UPT, UR5, 0x1000, URZ ;  /* 0x0000100005067890 */ /* 0x000fe4000fffe0ff */
[----:B------:R-:W-:Y:S01]  /*0140*/  USHF.R.U32.HI UR4, URZ, 0x5, UR4 ;  /* 0x00000005ff047899 */ /* 0x000fe20008011604 */
[----:B------:R-:W3:Y:S01]  /*0150*/  LDCU UR13, c[0x0][0x3a0] ;  /* 0x00007400ff0d77ac */ /* 0x000ee20008000800 */
[----:B------:R-:W4:Y:S01]  /*0160*/  LDCU UR12, c[0x0][0x398] ;  /* 0x00007300ff0c77ac */ /* 0x000f220008000800 */
[----:B-1----:R-:W-:Y:S01]  /*0170*/  IMAD R7, R16, UR11, R17 ;  /* 0x0000000b10077c24 */ /* 0x002fe2000f8e0211 */
[----:B------:R-:W-:Y:S02]  /*0180*/  UIADD3 UR4, UPT, UPT, -UR4, URZ, URZ ;  /* 0x000000ff04047290 */ /* 0x000fe4000fffe1ff */
[----:B0-----:R-:W-:Y:S02]  /*0190*/  ULEA UR5, UR7, UR5, 0x18 ;  /* 0x0000000507057291 */ /* 0x001fe4000f8ec0ff */
[----:B------:R-:W-:Y:S01]  /*01a0*/  LEA R7, R2, R7, 0x5 ;  /* 0x0000000702077211 */ /* 0x000fe200078e28ff */
[----:B------:R-:W-:-:S03]  /*01b0*/  ULEA UR6, UR7, UR6, 0x18 ;  /* 0x0000000607067291 */ /* 0x000fc6000f8ec0ff */
[----:B------:R-:W-:-:S03]  /*01c0*/  LEA R5, R16, UR5, 0x7 ;  /* 0x0000000510057c11 */ /* 0x000fc6000f8e38ff */
[C---:B------:R-:W-:Y:S02]  /*01d0*/  LEA R3, R17.reuse, UR6, 0x2 ;  /* 0x0000000611037c11 */ /* 0x040fe4000f8e10ff */
[----:B------:R-:W-:Y:S02]  /*01e0*/  LEA R4, R17, R5, 0x2 ;  /* 0x0000000511047211 */ /* 0x000fe400078e10ff */
[----:B---34-:R-:W-:-:S07]  /*01f0*/  LEA R2, R16, R3, 0x7 ;  /* 0x0000000310027211 */ /* 0x018fce00078e38ff */
.L_x_1:
[----:B------:R-:W-:Y:S01]  /*0200*/  ISETP.GE.AND P1, PT, R17, UR13, PT ;  /* 0x0000000d11007c0c */ /* 0x000fe2000bf26270 */
[----:B------:R-:W-:Y:S01]  /*0210*/  HFMA2 R24, -RZ, RZ, 0, 0 ;  /* 0x00000000ff187431 */ /* 0x000fe200000001ff */
[----:B------:R-:W-:Y:S02]  /*0220*/  ISETP.GE.AND P0, PT, R16, UR13, PT ;  /* 0x0000000d10007c0c */ /* 0x000fe4000bf06270 */
[----:B------:R-:W-:Y:S02]  /*0230*/  ISETP.GE.OR P1, PT, R18, UR12, P1 ;  /* 0x0000000c12007c0c */ /* 0x000fe40008f26670 */
[----:B--2---:R-:W-:Y:S02]  /*0240*/  ISETP.GE.OR P0, PT, R19, R0, P0 ;  /* 0x000000001300720c */ /* 0x004fe40000706670 */
[----:B------:R-:W-:-:S09]  /*0250*/  MOV R29, RZ ;  /* 0x000000ff001d7202 */ /* 0x000fd20000000f00 */
[----:B------:R-:W0:Y:S08]  /*0260*/  @!P1 LDC.64 R10, c[0x0][0x380] ;  /* 0x0000e000ff0a9b82 */ /* 0x000e300000000a00 */
[----:B------:R-:W1:Y:S01]  /*0270*/  @!P0 LDC.64 R8, c[0x0][0x388] ;  /* 0x0000e200ff088b82 */ /* 0x000e620000000a00 */
[----:B0-----:R-:W-:-:S05]  /*0280*/  @!P1 IMAD.WIDE.U32 R10, R6, 0x4, R10 ;  /* 0x00000004060a9825 */ /* 0x001fca00078e000a */
[----:B------:R-:W2:Y:S01]  /*0290*/  @!P1 LDG.E.CONSTANT R29, desc[UR8][R10.64] ;  /* 0x000000080a1d9981 */ /* 0x000ea2000c1e9900 */
[----:B-1----:R-:W-:-:S05]  /*02a0*/  @!P0 IMAD.WIDE R22, R7, 0x4, R8 ;  /* 0x0000000407168825 */ /* 0x002fca00078e0208 */
[----:B------:R-:W3:Y:S01]  /*02b0*/  @!P0 LDG.E.CONSTANT R24, desc[UR8][R22.64] ;  /* 0x0000000816188981 */ /* 0x000ee2000c1e9900 */
[----:B------:R-:W-:-:S04]  /*02c0*/  UIADD3 UR4, UPT, UPT, UR4, 0x1, URZ ;  /* 0x0000000104047890 */ /* 0x000fc8000fffe0ff */
[----:B------:R-:W-:Y:S01]  /*02d0*/  UISETP.NE.AND UP0, UPT, UR4, URZ, UPT ;  /* 0x000000ff0400728c */ /* 0x000fe2000bf05270 */
[----:B------:R-:W-:Y:S01]  /*02e0*/  IADD3 R16, PT, PT, R16, 0x20, RZ ;  /* 0x0000002010107810 */ /* 0x000fe20007ffe0ff */
[----:B--2---:R-:W-:Y:S04]  /*02f0*/  STS [R4], R29 ;  /* 0x0000001d04007388 */ /* 0x004fe80000000800 */
[----:B---3--:R-:W-:Y:S01]  /*0300*/  STS [R2], R24 ;  /* 0x0000001802007388 */ /* 0x008fe20000000800 */
[----:B------:R-:W-:Y:S06]  /*0310*/  BAR.SYNC.DEFER_BLOCKING 0x0 ;  /* 0x0000000000007b1d */ /* 0x000fec0000010000 */
[----:B------:R-:W-:Y:S04]  /*0320*/  LDS R28, [R3] ;  /* 0x00000000031c7984 */ /* 0x000fe80000000800 */
[----:B------:R-:W0:Y:S04]  /*0330*/  LDS.128 R12, [R5] ;  /* 0x00000000050c7984 */ /* 0x000e280000000c00 */
[----:B------:R-:W1:Y:S04]  /*0340*/  LDS R23, [R3+0x80] ;  /* 0x0000800003177984 */ /* 0x000e680000000800 */
[----:B------:R-:W2:Y:S04]  /*0350*/  LDS R27, [R3+0x100] ;  /* 0x00010000031b7984 */ /* 0x000ea80000000800 */
[----:B------:R-:W3:Y:S04]  /*0360*/  LDS R26, [R3+0x180] ;  /* 0x00018000031a7984 */ /* 0x000ee80000000800 */
[----:B------:R-:W-:Y:S04]  /*0370*/  LDS R25, [R3+0x200] ;  /* 0x0002000003197984 */ /* 0x000fe80000000800 */
[----:B------:R-:W4:Y:S04]  /*0380*/  LDS.128 R8, [R5+0x10] ;  /* 0x0000100005087984 */ /* 0x000f280000000c00 */
[----:B------:R-:W5:Y:S04]  /*0390*/  LDS R20, [R3+0x280] ;  /* 0x0002800003147984 */ /* 0x000f680000000800 */
[----:B------:R-:W-:Y:S04]  /*03a0*/  LDS R24, [R3+0x380] ;  /* 0x0003800003187984 */ /* 0x000fe80000000800 */
[----:B------:R-:W-:Y:S01]  /*03b0*/  LDS R22, [R3+0x480] ;  /* 0x0004800003167984 */ /* 0x000fe20000000800 */
[----:B0-----:R-:W-:-:S03]  /*03c0*/  FFMA R12, R12, R28, R21 ;  /* 0x0000001c0c0c7223 */ /* 0x001fc60000000015 */
[----:B------:R-:W0:Y:S01]  /*03d0*/  LDS R21, [R3+0x300] ;  /* 0x0003000003157984 */ /* 0x000e220000000800 */
[----:B-1----:R-:W-:-:S03]  /*03e0*/  FFMA R12, R23, R13, R12 ;  /* 0x0000000d170c7223 */ /* 0x002fc6000000000c */
[----:B------:R-:W-:Y:S01]  /*03f0*/  LDS R23, [R3+0x400] ;  /* 0x0004000003177984 */ /* 0x000fe20000000800 */
[----:B--2---:R-:W-:-:S04]  /*0400*/  FFMA R27, R27, R14, R12 ;  /* 0x0000000e1b1b7223 */ /* 0x004fc8000000000c */
[----:B---3--:R-:W-:Y:S02]  /*0410*/  FFMA R27, R26, R15, R27 ;  /* 0x0000000f1a1b7223 */ /* 0x008fe4000000001b */
[----:B------:R-:W1:Y:S04]  /*0420*/  LDS.128 R12, [R5+0x20] ;  /* 0x00002000050c7984 */ /* 0x000e680000000c00 */
[----:B------:R-:W-:Y:S01]  /*0430*/  LDS R26, [R3+0x580] ;  /* 0x00058000031a7984 */ /* 0x000fe20000000800 */
[----:B----4-:R-:W-:-:S03]  /*0440*/  FFMA R27, R8, R25, R27 ;  /* 0x00000019081b7223 */ /* 0x010fc6000000001b */
[----:B------:R-:W2:Y:S01]  /*0450*/  LDS R25, [R3+0x500] ;  /* 0x0005000003197984 */ /* 0x000ea20000000800 */
[----:B-----5:R-:W-:-:S04]  /*0460*/  FFMA R20, R20, R9, R27 ;  /* 0x0000000914147223 */ /* 0x020fc8000000001b */
[----:B0-----:R-:W-:Y:S02]  /*0470*/  FFMA R21, R21, R10, R20 ;  /* 0x0000000a15157223 */ /* 0x001fe40000000014 */
[----:B------:R-:W-:Y:S02]  /*0480*/  LDS R20, [R3+0x680] ;  /* 0x0006800003147984 */ /* 0x000fe40000000800 */
[----:B------:R-:W-:Y:S02]  /*0490*/  FFMA R27, R24, R11, R21 ;  /* 0x0000000b181b7223 */ /* 0x000fe40000000015 */
[----:B------:R-:W-:Y:S04]  /*04a0*/  LDS R21, [R3+0x600] ;  /* 0x0006000003157984 */ /* 0x000fe80000000800 */
[----:B------:R-:W0:Y:S01]  /*04b0*/  LDS.128 R8, [R5+0x30] ;  /* 0x0000300005087984 */ /* 0x000e220000000c00 */
[----:B-1----:R-:W-:-:S03]  /*04c0*/  FFMA R27, R12, R23, R27 ;  /* 0x000000170c1b7223 */ /* 0x002fc6000000001b */
[----:B------:R-:W1:Y:S01]  /*04d0*/  LDS R23, [R3+0x700] ;  /* 0x0007000003177984 */ /* 0x000e620000000800 */
[----:B------:R-:W-:-:S03]  /*04e0*/  FFMA R22, R22, R13, R27 ;  /* 0x0000000d16167223 */ /* 0x000fc6000000001b */
[----:B------:R-:W3:Y:S01]  /*04f0*/  LDS R24, [R3+0x780] ;  /* 0x0007800003187984 */ /* 0x000ee20000000800 */
[----:B--2---:R-:W-:-:S03]  /*0500*/  FFMA R25, R25, R14, R22 ;  /* 0x0000000e19197223 */ /* 0x004fc60000000016 */
[----:B------:R-:W-:Y:S01]  /*0510*/  LDS R22, [R3+0x880] ;  /* 0x0008800003167984 */ /* 0x000fe20000000800 */
[----:B------:R-:W-:-:S03]  /*0520*/  FFMA R27, R26, R15, R25 ;  /* 0x0000000f1a1b7223 */ /* 0x000fc60000000019 */
[----:B------:R-:W-:Y:S04]  /*0530*/  LDS R25, [R3+0x800] ;  /* 0x0008000003197984 */ /* 0x000fe80000000800 */
[----:B------:R-:W2:Y:S04]  /*0540*/  LDS.128 R12, [R5+0x40] ;  /* 0x00004000050c7984 */ /* 0x000ea80000000c00 */
[----:B------:R-:W-:Y:S01]  /*0550*/  LDS R26, [R3+0x980] ;  /* 0x00098000031a7984 */ /* 0x000fe20000000800 */
[----:B0-----:R-:W-:-:S03]  /*0560*/  FFMA R27, R8, R21, R27 ;  /* 0x00000015081b7223 */ /* 0x001fc6000000001b */
[----:B------:R-:W0:Y:S01]  /*0570*/  LDS R21, [R3+0x900] ;  /* 0x0009000003157984 */ /* 0x000e220000000800 */
[----:B------:R-:W-:-:S04]  /*0580*/  FFMA R20, R20, R9, R27 ;  /* 0x0000000914147223 */ /* 0x000fc8000000001b */
[----:B-1----:R-:W-:Y:S02]  /*0590*/  FFMA R23, R23, R10, R20 ;  /* 0x0000000a17177223 */ /* 0x002fe40000000014 */
[----:B------:R-:W-:Y:S02]  /*05a0*/  LDS R20, [R3+0xa80] ;  /* 0x000a800003147984 */ /* 0x000fe40000000800 */
[----:B---3--:R-:W-:Y:S02]  /*05b0*/  FFMA R27, R24, R11, R23 ;  /* 0x0000000b181b7223 */ /* 0x008fe40000000017 */
[----:B------:R-:W-:Y:S04]  /*05c0*/  LDS R23, [R3+0xa00] ;  /* 0x000a000003177984 */ /* 0x000fe80000000800 */
[----:B------:R-:W1:Y:S01]  /*05d0*/  LDS.128 R8, [R5+0x50] ;  /* 0x0000500005087984 */ /* 0x000e620000000c00 */
[----:B--2---:R-:W-:-:S03]  /*05e0*/  FFMA R27, R12, R25, R27 ;  /* 0x000000190c1b7223 */ /* 0x004fc6000000001b */
[----:B------:R-:W2:Y:S01]  /*05f0*/  LDS R25, [R3+0xb00] ;  /* 0x000b000003197984 */ /* 0x000ea20000000800 */
[----:B------:R-:W-:-:S03]  /*0600*/  FFMA R12, R22, R13, R27 ;  /* 0x0000000d160c7223 */ /* 0x000fc6000000001b */
[----:B------:R-:W3:Y:S04]  /*0610*/  LDS R22, [R3+0xb80] ;  /* 0x000b800003167984 */ /* 0x000ee80000000800 */
[----:B------:R-:W-:Y:S01]  /*0620*/  LDS R24, [R3+0xc80] ;  /* 0x000c800003187984 */ /* 0x000fe20000000800 */
[----:B0-----:R-:W-:-:S04]  /*0630*/  FFMA R21, R21, R14, R12 ;  /* 0x0000000e15157223 */ /* 0x001fc8000000000c */
[----:B------:R-:W-:Y:S02]  /*0640*/  FFMA R27, R26, R15, R21 ;  /* 0x0000000f1a1b7223 */ /* 0x000fe40000000015 */
[----:B------:R-:W-:Y:S04]  /*0650*/  LDS R21, [R3+0xc00] ;  /* 0x000c000003157984 */ /* 0x000fe80000000800 */
[----:B------:R-:W0:Y:S01]  /*0660*/  LDS.128 R12, [R5+0x60] ;  /* 0x00006000050c7984 */ /* 0x000e220000000c00 */
[----:B-1----:R-:W-:-:S04]  /*0670*/  FFMA R23, R8, R23, R27 ;  /* 0x0000001708177223 */ /* 0x002fc8000000001b */
[----:B------:R-:W-:Y:S02]  /*0680*/  FFMA R20, R20, R9, R23 ;  /* 0x0000000914147223 */ /* 0x000fe40000000017 */
[----:B------:R-:W1:Y:S02]  /*0690*/  LDS R23, [R3+0xd00] ;  /* 0x000d000003177984 */ /* 0x000e640000000800 */
[----:B--2---:R-:W-:Y:S02]  /*06a0*/  FFMA R25, R25, R10, R20 ;  /* 0x0000000a19197223 */ /* 0x004fe40000000014 */
[----:B------:R-:W2:Y:S02]  /*06b0*/  LDS R20, [R3+0xd80] ;  /* 0x000d800003147984 */ /* 0x000ea40000000800 */
[----:B---3--:R-:W-:Y:S02]  /*06c0*/  FFMA R27, R22, R11, R25 ;  /* 0x0000000b161b7223 */ /* 0x008fe40000000019 */
[----:B------:R-:W-:Y:S04]  /*06d0*/  LDS R25, [R3+0xe00] ;  /* 0x000e000003197984 */ /* 0x000fe80000000800 */
[----:B------:R-:W3:Y:S04]  /*06e0*/  LDS.128 R8, [R5+0x70] ;  /* 0x0000700005087984 */ /* 0x000ee80000000c00 */
[----:B------:R-:W4:Y:S01]  /*06f0*/  LDS R22, [R3+0xe80] ;  /* 0x000e800003167984 */ /* 0x000f220000000800 */
[----:B0-----:R-:W-:-:S03]  /*0700*/  FFMA R27, R12, R21, R27 ;  /* 0x000000150c1b7223 */ /* 0x001fc6000000001b */
[----:B------:R-:W0:Y:S04]  /*0710*/  LDS R21, [R3+0xf00] ;  /* 0x000f000003157984 */ /* 0x000e280000000800 */
[----:B------:R-:W5:Y:S01]  /*0720*/  LDS R12, [R3+0xf80] ;  /* 0x000f8000030c7984 */ /* 0x000f620000000800 */
[----:B------:R-:W-:-:S04]  /*0730*/  FFMA R24, R24, R13, R27 ;  /* 0x0000000d18187223 */ /* 0x000fc8000000001b */
[----:B-1----:R-:W-:-:S04]  /*0740*/  FFMA R23, R23, R14, R24 ;  /* 0x0000000e17177223 */ /* 0x002fc80000000018 */
[----:B--2---:R-:W-:-:S04]  /*0750*/  FFMA R15, R20, R15, R23 ;  /* 0x0000000f140f7223 */ /* 0x004fc80000000017 */
[----:B---3--:R-:W-:-:S04]  /*0760*/  FFMA R15, R8, R25, R15 ;  /* 0x00000019080f7223 */ /* 0x008fc8000000000f */
[----:B----4-:R-:W-:Y:S01]  /*0770*/  FFMA R22, R22, R9, R15 ;  /* 0x0000000916167223 */ /* 0x010fe2000000000f */
[----:B------:R-:W-:Y:S02]  /*0780*/  IADD3 R17, PT, PT, R17, 0x20, RZ ;  /* 0x0000002011117810 */ /* 0x000fe40007ffe0ff */
[----:B------:R-:W-:Y:S02]  /*0790*/  IADD3 R6, PT, PT, R6, 0x20, RZ ;  /* 0x0000002006067810 */ /* 0x000fe40007ffe0ff */
[----:B------:R-:W-:Y:S01]  /*07a0*/  LEA R7, R0, R7, 0x5 ;  /* 0x0000000700077211 */ /* 0x000fe200078e28ff */
[----:B0-----:R-:W-:-:S04]  /*07b0*/  FFMA R21, R21, R10, R22 ;  /* 0x0000000a15157223 */ /* 0x001fc80000000016 */
[----:B-----5:R-:W-:Y:S01]  /*07c0*/  FFMA R21, R12, R11, R21 ;  /* 0x0000000b0c157223 */ /* 0x020fe20000000015 */
[----:B------:R-:W-:Y:S06]  /*07d0*/  BAR.SYNC.DEFER_BLOCKING 0x0 ;  /* 0x0000000000007b1d */ /* 0x000fec0000010000 */
[----:B------:R-:W-:Y:S05]  /*07e0*/  BRA.U UP0, `(.L_x_1) ;  /* 0xfffffff900847547 */ /* 0x000fea000b83ffff */
.L_x_0:
[----:B------:R-:W0:Y:S02]  /*07f0*/  LDCU.64 UR4, c[0x0][0x398] ;  /* 0x00007300ff0477ac */ /* 0x000e240008000a00 */
[----:B0-----:R-:W-:-:S04]  /*0800*/  ISETP.GE.AND P0, PT, R19, UR5, PT ;  /* 0x0000000513007c0c */ /* 0x001fc8000bf06270 */
[----:B------:R-:W-:-:S13]  /*0810*/  ISETP.GE.OR P0, PT, R18, UR4, P0 ;  /* 0x0000000412007c0c */ /* 0x000fda0008706670 */
[----:B------:R-:W-:Y:S05]  /*0820*/  @P0 EXIT ;  /* 0x000000000000094d */ /* 0x000fea0003800000 */
[----:B------:R-:W0:Y:S01]  /*0830*/  LDC.64 R2, c[0x0][0x390] ;  /* 0x0000e400ff027b82 */ /* 0x000e220000000a00 */
[----:B------:R-:W-:-:S04]  /*0840*/  IMAD R19, R18, UR5, R19 ;  /* 0x0000000512137c24 */ /* 0x000fc8000f8e0213 */
[----:B0-----:R-:W-:-:S05]  /*0850*/  IMAD.WIDE R2, R19, 0x4, R2 ;  /* 0x0000000413027825 */ /* 0x001fca00078e0202 */
[----:B------:R-:W-:Y:S01]  /*0860*/  STG.E desc[UR8][R2.64], R21 ;  /* 0x0000001502007986 */ /* 0x000fe2000c101908 */
[----:B------:R-:W-:Y:S05]  /*0870*/  EXIT ;  /* 0x000000000000794d */ /* 0x000fea0003800000 */
.L_x_2:
[----:B------:R-:W-:-:S00]  /*0880*/  BRA `(.L_x_2) ;  /* 0xfffffffc00fc7947 */ /* 0x000fc0000383ffff */
[----:B------:R-:W-:-:S00]  /*0890*/  NOP ;  /* 0x0000000000007918 */ /* 0x000fc00000000000 */
        /* <DEDUP_REMOVED lines=14> */
.L_x_3:


//--------------------- .nv.shared._Z18gemm_shared_tilingPKfS0_Pfiii --------------------------
	.section	.nv.shared._Z18gemm_shared_tilingPKfS0_Pfiii,"aw",@nobits
	.sectionflags	@""
	.align	4
.nv.shared._Z18gemm_shared_tilingPKfS0_Pfiii:
	.zero		9216


//--------------------- .nv.shared.reserved.0     --------------------------
	.section	.nv.shared.reserved.0,"aw",@nobits
	.weak		__nv_reservedSMEM_offset_0_alias
	.size		__nv_reservedSMEM_offset_0_alias, 0, 64
	.other		__nv_reservedSMEM_offset_0_alias,@"STO_CUDA_RESERVED_SHARED STV_DEFAULT"
__nv_reservedSMEM_offset_0_alias:
	.zero		0
	.zero		64


//--------------------- .nv.constant0._Z18gemm_shared_tilingPKfS0_Pfiii --------------------------
	.section	.nv.constant0._Z18gemm_shared_tilingPKfS0_Pfiii,"a",@progbits
	.sectionflags	@""
	.align	4
.nv.constant0._Z18gemm_shared_tilingPKfS0_Pfiii:
	.zero		932


//--------------------- SYMBOLS --------------------------

	.type		.nv.reservedSmem.offset0,@object
	.size		.nv.reservedSmem.offset0,0x4
	.type		.nv.reservedSmem.cap,@object
	.size		.nv.reservedSmem.cap,0x4
